//
// Generated by NVIDIA NVVM Compiler
//
// Compiler Build ID: CL-36424714
// Cuda compilation tools, release 13.0, V13.0.88
// Based on NVVM 20.0.0
//

.version 9.0
.target sm_100
.address_size 64

	// .globl	_Z17normalize_momentsPfjff

.visible .entry _Z17normalize_momentsPfjff(
	.param .u64 .ptr .align 1 _Z17normalize_momentsPfjff_param_0,
	.param .u32 _Z17normalize_momentsPfjff_param_1,
	.param .f32 _Z17normalize_momentsPfjff_param_2,
	.param .f32 _Z17normalize_momentsPfjff_param_3
)
{
	.reg .pred 	%p<2>;
	.reg .b32 	%r<7>;
	.reg .b32 	%f<12>;
	.reg .b64 	%rd<7>;

	ld.param.u64 	%rd1, [_Z17normalize_momentsPfjff_param_0];
	ld.param.u32 	%r2, [_Z17normalize_momentsPfjff_param_1];
	ld.param.f32 	%f1, [_Z17normalize_momentsPfjff_param_2];
	ld.param.f32 	%f2, [_Z17normalize_momentsPfjff_param_3];
	mov.u32 	%r3, %ctaid.x;
	mov.u32 	%r4, %ntid.x;
	mov.u32 	%r5, %tid.x;
	mad.lo.s32 	%r1, %r3, %r4, %r5;
	setp.ge.u32 	%p1, %r1, %r2;
	@%p1 bra 	$L__BB0_2;
	cvta.to.global.u64 	%rd2, %rd1;
	mul.wide.u32 	%rd3, %r1, 4;
	add.s64 	%rd4, %rd2, %rd3;
	ld.global.f32 	%f3, [%rd4];
	div.rn.f32 	%f4, %f3, %f1;
	add.s32 	%r6, %r2, %r1;
	mul.wide.u32 	%rd5, %r6, 4;
	add.s64 	%rd6, %rd2, %rd5;
	ld.global.f32 	%f5, [%rd6];
	div.rn.f32 	%f6, %f5, %f1;
	mul.f32 	%f7, %f4, %f4;
	sub.f32 	%f8, %f6, %f7;
	max.f32 	%f9, %f8, 0f00000000;
	st.global.f32 	[%rd4], %f4;
	add.f32 	%f10, %f2, %f9;
	sqrt.rn.f32 	%f11, %f10;
	st.global.f32 	[%rd6], %f11;
$L__BB0_2:
	ret;

}


// ===== COMPILED SASS (sm_100) =====

	.target	sm_100

	.elftype	@"ET_EXEC"


//--------------------- .note.nv.tkinfo           --------------------------
	.section	.note.nv.tkinfo,"",@"SHT_NOTE"
	.sectionflags	@"SHF_NOTE_NV_TKINFO"
	.tkinfo
        /*0018*/ 	.word	0x00000002
        /*0030*/ 	.string	""
        /*0030*/ 	.string	"ptxas"
        /*0030*/ 	.string	"Cuda compilation tools, release 13.0, V13.0.88"
        /*0030*/ 	.string	"Build cuda_13.0.r13.0/compiler.36424714_0"
        /*0030*/ 	.string	"-arch sm_100 -m 64 "



//--------------------- .note.nv.cuinfo           --------------------------
	.section	.note.nv.cuinfo,"",@"SHT_NOTE"
	.sectionflags	@"SHF_NOTE_NV_CUINFO"
        /*0018*/ 	.short	0x0002
        /*001a*/ 	.short	0x0064
        /*001c*/ 	.short	0x0082
	.zero		2


//--------------------- .nv.info                  --------------------------
	.section	.nv.info,"",@"SHT_CUDA_INFO"
	.align	4


	//----- nvinfo : EIATTR_REGCOUNT
	.align		4
        /*0000*/ 	.byte	0x04, 0x2f
        /*0002*/ 	.short	(.L_1 - .L_0)
	.align		4
.L_0:
        /*0004*/ 	.word	index@(_Z17normalize_momentsPfjff)
        /*0008*/ 	.word	0x00000013


	//----- nvinfo : EIATTR_FRAME_SIZE
	.align		4
.L_1:
        /*000c*/ 	.byte	0x04, 0x11
        /*000e*/ 	.short	(.L_3 - .L_2)
	.align		4
.L_2:
        /*0010*/ 	.word	index@($__internal_1_$__cuda_sm3x_div_rn_noftz_f32_slowpath)
        /*0014*/ 	.word	0x00000000


	//----- nvinfo : EIATTR_FRAME_SIZE
	.align		4
.L_3:
        /*0018*/ 	.byte	0x04, 0x11
        /*001a*/ 	.short	(.L_5 - .L_4)
	.align		4
.L_4:
        /*001c*/ 	.word	index@($__internal_0_$__cuda_sm20_sqrt_rn_f32_slowpath)
        /*0020*/ 	.word	0x00000000


	//----- nvinfo : EIATTR_FRAME_SIZE
	.align		4
.L_5:
        /*0024*/ 	.byte	0x04, 0x11
        /*0026*/ 	.short	(.L_7 - .L_6)
	.align		4
.L_6:
        /*0028*/ 	.word	index@(_Z17normalize_momentsPfjff)
        /*002c*/ 	.word	0x00000000


	//----- nvinfo : EIATTR_MIN_STACK_SIZE
	.align		4
.L_7:
        /*0030*/ 	.byte	0x04, 0x12
        /*0032*/ 	.short	(.L_9 - .L_8)
	.align		4
.L_8:
        /*0034*/ 	.word	index@(_Z17normalize_momentsPfjff)
        /*0038*/ 	.word	0x00000000
.L_9:


//--------------------- .nv.compat                --------------------------
	.section	.nv.compat,"",@"SHT_CUDA_COMPAT_INFO"
	.align	4
        /*0000*/ 	.byte	0x02, 0x09, 0x00, 0x00, 0x02, 0x02, 0x01, 0x00, 0x02, 0x05, 0x05, 0x00, 0x03, 0x07, 0x01, 0x01
        /*0010*/ 	.byte	0x02, 0x03, 0x00, 0x00, 0x02, 0x06, 0x01, 0x00, 0x04, 0x0b, 0x08, 0x00, 0x01, 0x00, 0x00, 0x00
        /*0020*/ 	.byte	0x00, 0x00, 0x00, 0x00


//--------------------- .nv.info._Z17normalize_momentsPfjff --------------------------
	.section	.nv.info._Z17normalize_momentsPfjff,"",@"SHT_CUDA_INFO"
	.sectionflags	@""
	.align	4


	//----- nvinfo : EIATTR_CUDA_API_VERSION
	.align		4
        /*0000*/ 	.byte	0x04, 0x37
        /*0002*/ 	.short	(.L_11 - .L_10)
.L_10:
        /*0004*/ 	.word	0x00000082


	//----- nvinfo : EIATTR_KPARAM_INFO
	.align		4
.L_11:
        /*0008*/ 	.byte	0x04, 0x17
        /*000a*/ 	.short	(.L_13 - .L_12)
.L_12:
        /*000c*/ 	.word	0x00000000
        /*0010*/ 	.short	0x0003
        /*0012*/ 	.short	0x0010
        /*0014*/ 	.byte	0x00, 0xf0, 0x11, 0x00


	//----- nvinfo : EIATTR_KPARAM_INFO
	.align		4
.L_13:
        /*0018*/ 	.byte	0x04, 0x17
        /*001a*/ 	.short	(.L_15 - .L_14)
.L_14:
        /*001c*/ 	.word	0x00000000
        /*0020*/ 	.short	0x0002
        /*0022*/ 	.short	0x000c
        /*0024*/ 	.byte	0x00, 0xf0, 0x11, 0x00


	//----- nvinfo : EIATTR_KPARAM_INFO
	.align		4
.L_15:
        /*0028*/ 	.byte	0x04, 0x17
        /*002a*/ 	.short	(.L_17 - .L_16)
.L_16:
        /*002c*/ 	.word	0x00000000
        /*0030*/ 	.short	0x0001
        /*0032*/ 	.short	0x0008
        /*0034*/ 	.byte	0x00, 0xf0, 0x11, 0x00


	//----- nvinfo : EIATTR_KPARAM_INFO
	.align		4
.L_17:
        /*0038*/ 	.byte	0x04, 0x17
        /*003a*/ 	.short	(.L_19 - .L_18)
.L_18:
        /*003c*/ 	.word	0x00000000
        /*0040*/ 	.short	0x0000
        /*0042*/ 	.short	0x0000
        /*0044*/ 	.byte	0x00, 0xf5, 0x21, 0x00


	//----- nvinfo : EIATTR_SPARSE_MMA_MASK
	.align		4
.L_19:
        /*0048*/ 	.byte	0x03, 0x50
        /*004a*/ 	.short	0x0000


	//----- nvinfo : EIATTR_MAXREG_COUNT
	.align		4
        /*004c*/ 	.byte	0x03, 0x1b
        /*004e*/ 	.short	0x00ff


	//----- nvinfo : EIATTR_MERCURY_ISA_VERSION
	.align		4
        /*0050*/ 	.byte	0x03, 0x5f
        /*0052*/ 	.short	0x0101


	//----- nvinfo : EIATTR_VRC_CTA_INIT_COUNT
	.align		4
        /*0054*/ 	.byte	0x02, 0x4a
	.zero		1
	.zero		1


	//----- nvinfo : EIATTR_EXIT_INSTR_OFFSETS
	.align		4
        /*0058*/ 	.byte	0x04, 0x1c
        /*005a*/ 	.short	(.L_21 - .L_20)


	//   ....[0]....
.L_20:
        /*005c*/ 	.word	0x00000070


	//   ....[1]....
        /*0060*/ 	.word	0x00000410


	//----- nvinfo : EIATTR_CRS_STACK_SIZE
	.align		4
.L_21:
        /*0064*/ 	.byte	0x04, 0x1e
        /*0066*/ 	.short	(.L_23 - .L_22)
.L_22:
        /*0068*/ 	.word	0x00000000


	//----- nvinfo : EIATTR_CBANK_PARAM_SIZE
	.align		4
.L_23:
        /*006c*/ 	.byte	0x03, 0x19
        /*006e*/ 	.short	0x0014


	//----- nvinfo : EIATTR_PARAM_CBANK
	.align		4
        /*0070*/ 	.byte	0x04, 0x0a
        /*0072*/ 	.short	(.L_25 - .L_24)
	.align		4
.L_24:
        /*0074*/ 	.word	index@(.nv.constant0._Z17normalize_momentsPfjff)
        /*0078*/ 	.short	0x0380
        /*007a*/ 	.short	0x0014


	//----- nvinfo : EIATTR_SW_WAR
	.align		4
.L_25:
        /*007c*/ 	.byte	0x04, 0x36
        /*007e*/ 	.short	(.L_27 - .L_26)
.L_26:
        /*0080*/ 	.word	0x00000008
.L_27:


//--------------------- .nv.callgraph             --------------------------
	.section	.nv.callgraph,"",@"SHT_CUDA_CALLGRAPH"
	.align	4
	.sectionentsize	8
	.align		4
        /*0000*/ 	.word	0x00000000
	.align		4
        /*0004*/ 	.word	0xffffffff
	.align		4
        /*0008*/ 	.word	0x00000000
	.align		4
        /*000c*/ 	.word	0xfffffffe
	.align		4
        /*0010*/ 	.word	0x00000000
	.align		4
        /*0014*/ 	.word	0xfffffffd
	.align		4
        /*0018*/ 	.word	0x00000000
	.align		4
        /*001c*/ 	.word	0xfffffffc


//--------------------- .text._Z17normalize_momentsPfjff --------------------------
	.section	.text._Z17normalize_momentsPfjff,"ax",@progbits
	.align	128
        .global         _Z17normalize_momentsPfjff
        .type           _Z17normalize_momentsPfjff,@function
        .size           _Z17normalize_momentsPfjff,(.L_x_21 - _Z17normalize_momentsPfjff)
        .other          _Z17normalize_momentsPfjff,@"STO_CUDA_ENTRY STV_DEFAULT"
_Z17normalize_momentsPfjff:
.text._Z17normalize_momentsPfjff:
[----:B------:R-:W-:Y:S01]  /*0000*/  LDC R1, c[0x0][0x37c] ;  /* 0x0000df00ff017b82 */ /* 0x000fe20000000800 */
[----:B------:R-:W0:Y:S07]  /*0010*/  S2R R0, SR_TID.X ;  /* 0x0000000000007919 */ /* 0x000e2e0000002100 */
[----:B------:R-:W0:Y:S01]  /*0020*/  S2UR UR4, SR_CTAID.X ;  /* 0x00000000000479c3 */ /* 0x000e220000002500 */
[----:B------:R-:W1:Y:S07]  /*0030*/  LDCU UR5, c[0x0][0x388] ;  /* 0x00007100ff0577ac */ /* 0x000e6e0008000800 */
[----:B------:R-:W0:Y:S02]  /*0040*/  LDC R7, c[0x0][0x360] ;  /* 0x0000d800ff077b82 */ /* 0x000e240000000800 */
[----:B0-----:R-:W-:-:S05]  /*0050*/  IMAD R7, R7, UR4, R0 ;  /* 0x0000000407077c24 */ /* 0x001fca000f8e0200 */
[----:B-1----:R-:W-:-:S13]  /*0060*/  ISETP.GE.U32.AND P0, PT, R7, UR5, PT ;  /* 0x0000000507007c0c */ /* 0x002fda000bf06070 */
[----:B------:R-:W-:Y:S05]  /*0070*/  @P0 EXIT ;  /* 0x000000000000094d */ /* 0x000fea0003800000 */
[----:B------:R-:W0:Y:S01]  /*0080*/  LDC.64 R4, c[0x0][0x380] ;  /* 0x0000e000ff047b82 */ /* 0x000e220000000a00 */
[----:B------:R-:W1:Y:S07]  /*0090*/  LDCU.64 UR4, c[0x0][0x358] ;  /* 0x00006b00ff0477ac */ /* 0x000e6e0008000a00 */
[----:B------:R-:W2:Y:S01]  /*00a0*/  LDC R9, c[0x0][0x38c] ;  /* 0x0000e300ff097b82 */ /* 0x000ea20000000800 */
[----:B0-----:R-:W-:-:S05]  /*00b0*/  IMAD.WIDE.U32 R4, R7, 0x4, R4 ;  /* 0x0000000407047825 */ /* 0x001fca00078e0004 */
[----:B-1----:R-:W3:Y:S02]  /*00c0*/  LDG.E R2, desc[UR4][R4.64] ;  /* 0x0000000404027981 */ /* 0x002ee4000c1e1900 */
[----:B------:R-:W0:Y:S01]  /*00d0*/  LDC R0, c[0x0][0x38c] ;  /* 0x0000e300ff007b82 */ /* 0x000e220000000800 */
[----:B------:R-:W-:Y:S01]  /*00e0*/  BSSY.RECONVERGENT B0, `(.L_x_0) ;  /* 0x000000c000007945 */ /* 0x000fe20003800200 */
[----:B--2---:R-:W1:Y:S02]  /*00f0*/  MUFU.RCP R3, R9 ;  /* 0x0000000900037308 */ /* 0x004e640000001000 */
[----:B-1----:R-:W-:-:S04]  /*0100*/  FFMA R6, R3, -R9, 1 ;  /* 0x3f80000003067423 */ /* 0x002fc80000000809 */
[----:B------:R-:W-:Y:S02]  /*0110*/  FFMA R3, R3, R6, R3 ;  /* 0x0000000603037223 */ /* 0x000fe40000000003 */
[----:B---3--:R-:W1:Y:S02]  /*0120*/  FCHK P0, R2, R9 ;  /* 0x0000000902007302 */ /* 0x008e640000000000 */
[----:B------:R-:W-:-:S04]  /*0130*/  FFMA R6, R2, R3, RZ ;  /* 0x0000000302067223 */ /* 0x000fc800000000ff */
[----:B------:R-:W-:-:S04]  /*0140*/  FFMA R8, R6, -R9, R2 ;  /* 0x8000000906087223 */ /* 0x000fc80000000002 */
[----:B------:R-:W-:Y:S01]  /*0150*/  FFMA R3, R3, R8, R6 ;  /* 0x0000000803037223 */ /* 0x000fe20000000006 */
[----:B01----:R-:W-:Y:S06]  /*0160*/  @!P0 BRA `(.L_x_1) ;  /* 0x00000000000c8947 */ /* 0x003fec0003800000 */
[----:B------:R-:W-:-:S07]  /*0170*/  MOV R8, 0x190 ;  /* 0x0000019000087802 */ /* 0x000fce0000000f00 */
[----:B------:R-:W-:Y:S05]  /*0180*/  CALL.REL.NOINC `($__internal_1_$__cuda_sm3x_div_rn_noftz_f32_slowpath) ;  /* 0x0000000400047944 */ /* 0x000fea0003c00000 */
[----:B------:R-:W-:-:S07]  /*0190*/  IMAD.MOV.U32 R3, RZ, RZ, R2 ;  /* 0x000000ffff037224 */ /* 0x000fce00078e0002 */
.L_x_1:
[----:B------:R-:W-:Y:S05]  /*01a0*/  BSYNC.RECONVERGENT B0 ;  /* 0x0000000000007941 */ /* 0x000fea0003800200 */
.L_x_0:
[----:B------:R-:W0:Y:S08]  /*01b0*/  LDC.64 R10, c[0x0][0x388] ;  /* 0x0000e200ff0a7b82 */ /* 0x000e300000000a00 */
[----:B------:R-:W1:Y:S01]  /*01c0*/  LDC.64 R8, c[0x0][0x380] ;  /* 0x0000e000ff087b82 */ /* 0x000e620000000a00 */
[----:B0-----:R-:W-:-:S04]  /*01d0*/  IMAD.IADD R7, R7, 0x1, R10 ;  /* 0x0000000107077824 */ /* 0x001fc800078e020a */
[----:B-1----:R-:W-:-:S05]  /*01e0*/  IMAD.WIDE.U32 R6, R7, 0x4, R8 ;  /* 0x0000000407067825 */ /* 0x002fca00078e0008 */
[----:B------:R-:W2:Y:S01]  /*01f0*/  LDG.E R8, desc[UR4][R6.64] ;  /* 0x0000000406087981 */ /* 0x000ea2000c1e1900 */
[----:B------:R-:W0:Y:S01]  /*0200*/  MUFU.RCP R2, R11 ;  /* 0x0000000b00027308 */ /* 0x000e220000001000 */
[----:B------:R-:W-:Y:S01]  /*0210*/  BSSY.RECONVERGENT B0, `(.L_x_2) ;  /* 0x000000b000007945 */ /* 0x000fe20003800200 */
[----:B0-----:R-:W-:-:S04]  /*0220*/  FFMA R9, R2, -R11, 1 ;  /* 0x3f80000002097423 */ /* 0x001fc8000000080b */
[----:B------:R-:W-:Y:S02]  /*0230*/  FFMA R2, R2, R9, R2 ;  /* 0x0000000902027223 */ /* 0x000fe40000000002 */
[----:B--2---:R-:W0:Y:S02]  /*0240*/  FCHK P0, R8, R11 ;  /* 0x0000000b08007302 */ /* 0x004e240000000000 */
[----:B------:R-:W-:-:S04]  /*0250*/  FFMA R9, R2, R8, RZ ;  /* 0x0000000802097223 */ /* 0x000fc800000000ff */
[----:B------:R-:W-:-:S04]  /*0260*/  FFMA R10, R9, -R11, R8 ;  /* 0x8000000b090a7223 */ /* 0x000fc80000000008 */
[----:B------:R-:W-:Y:S01]  /*0270*/  FFMA R2, R2, R10, R9 ;  /* 0x0000000a02027223 */ /* 0x000fe20000000009 */
[----:B0-----:R-:W-:Y:S06]  /*0280*/  @!P0 BRA `(.L_x_3) ;  /* 0x00000000000c8947 */ /* 0x001fec0003800000 */
[----:B------:R-:W-:Y:S01]  /*0290*/  IMAD.MOV.U32 R2, RZ, RZ, R8 ;  /* 0x000000ffff027224 */ /* 0x000fe200078e0008 */
[----:B------:R-:W-:-:S07]  /*02a0*/  MOV R8, 0x2c0 ;  /* 0x000002c000087802 */ /* 0x000fce0000000f00 */
[----:B------:R-:W-:Y:S05]  /*02b0*/  CALL.REL.NOINC `($__internal_1_$__cuda_sm3x_div_rn_noftz_f32_slowpath) ;  /* 0x0000000000b87944 */ /* 0x000fea0003c00000 */
.L_x_3:
[----:B------:R-:W-:Y:S05]  /*02c0*/  BSYNC.RECONVERGENT B0 ;  /* 0x0000000000007941 */ /* 0x000fea0003800200 */
.L_x_2:
[----:B------:R-:W0:Y:S01]  /*02d0*/  LDCU UR6, c[0x0][0x390] ;  /* 0x00007200ff0677ac */ /* 0x000e220008000800 */
[----:B------:R-:W-:Y:S01]  /*02e0*/  FFMA R2, -R3, R3, R2 ;  /* 0x0000000303027223 */ /* 0x000fe20000000102 */
[----:B------:R1:W-:Y:S01]  /*02f0*/  STG.E desc[UR4][R4.64], R3 ;  /* 0x0000000304007986 */ /* 0x0003e2000c101904 */
[----:B------:R-:W-:Y:S03]  /*0300*/  BSSY.RECONVERGENT B0, `(.L_x_4) ;  /* 0x000000f000007945 */ /* 0x000fe60003800200 */
[----:B------:R-:W-:-:S05]  /*0310*/  FMNMX R2, RZ, R2, !PT ;  /* 0x00000002ff027209 */ /* 0x000fca0007800000 */
[----:B0-----:R-:W-:-:S04]  /*0320*/  FADD R8, R2, UR6 ;  /* 0x0000000602087e21 */ /* 0x001fc80008000000 */
[----:B------:R1:W0:Y:S01]  /*0330*/  MUFU.RSQ R9, R8 ;  /* 0x0000000800097308 */ /* 0x0002220000001400 */
[----:B------:R-:W-:-:S04]  /*0340*/  IADD3 R0, PT, PT, R8, -0xd000000, RZ ;  /* 0xf300000008007810 */ /* 0x000fc80007ffe0ff */
[----:B------:R-:W-:-:S13]  /*0350*/  ISETP.GT.U32.AND P0, PT, R0, 0x727fffff, PT ;  /* 0x727fffff0000780c */ /* 0x000fda0003f04070 */
[----:B01----:R-:W-:Y:S05]  /*0360*/  @!P0 BRA `(.L_x_5) ;  /* 0x0000000000108947 */ /* 0x003fea0003800000 */
[----:B------:R-:W-:-:S07]  /*0370*/  MOV R9, 0x390 ;  /* 0x0000039000097802 */ /* 0x000fce0000000f00 */
[----:B------:R-:W-:Y:S05]  /*0380*/  CALL.REL.NOINC `($__internal_0_$__cuda_sm20_sqrt_rn_f32_slowpath) ;  /* 0x0000000000247944 */ /* 0x000fea0003c00000 */
[----:B------:R-:W-:Y:S01]  /*0390*/  IMAD.MOV.U32 R3, RZ, RZ, R0 ;  /* 0x000000ffff037224 */ /* 0x000fe200078e0000 */
[----:B------:R-:W-:Y:S06]  /*03a0*/  BRA `(.L_x_6) ;  /* 0x0000000000107947 */ /* 0x000fec0003800000 */
.L_x_5:
[----:B------:R-:W-:Y:S01]  /*03b0*/  FMUL.FTZ R3, R8, R9 ;  /* 0x0000000908037220 */ /* 0x000fe20000410000 */
[----:B------:R-:W-:-:S03]  /*03c0*/  FMUL.FTZ R2, R9, 0.5 ;  /* 0x3f00000009027820 */ /* 0x000fc60000410000 */
[----:B------:R-:W-:-:S04]  /*03d0*/  FFMA R0, -R3, R3, R8 ;  /* 0x0000000303007223 */ /* 0x000fc80000000108 */
[----:B------:R-:W-:-:S07]  /*03e0*/  FFMA R3, R0, R2, R3 ;  /* 0x0000000200037223 */ /* 0x000fce0000000003 */
.L_x_6:
[----:B------:R-:W-:Y:S05]  /*03f0*/  BSYNC.RECONVERGENT B0 ;  /* 0x0000000000007941 */ /* 0x000fea0003800200 */
.L_x_4:
[----:B------:R-:W-:Y:S01]  /*0400*/  STG.E desc[UR4][R6.64], R3 ;  /* 0x0000000306007986 */ /* 0x000fe2000c101904 */
[----:B------:R-:W-:Y:S05]  /*0410*/  EXIT ;  /* 0x000000000000794d */ /* 0x000fea0003800000 */
        .weak           $__internal_0_$__cuda_sm20_sqrt_rn_f32_slowpath
        .type           $__internal_0_$__cuda_sm20_sqrt_rn_f32_slowpath,@function
        .size           $__internal_0_$__cuda_sm20_sqrt_rn_f32_slowpath,($__internal_1_$__cuda_sm3x_div_rn_noftz_f32_slowpath - $__internal_0_$__cuda_sm20_sqrt_rn_f32_slowpath)
$__internal_0_$__cuda_sm20_sqrt_rn_f32_slowpath:
[----:B------:R-:W-:-:S13]  /*0420*/  LOP3.LUT P0, RZ, R8, 0x7fffffff, RZ, 0xc0, !PT ;  /* 0x7fffffff08ff7812 */ /* 0x000fda000780c0ff */
[----:B------:R-:W-:Y:S01]  /*0430*/  @!P0 IMAD.MOV.U32 R2, RZ, RZ, R8 ;  /* 0x000000ffff028224 */ /* 0x000fe200078e0008 */
[----:B------:R-:W-:Y:S06]  /*0440*/  @!P0 BRA `(.L_x_7) ;  /* 0x0000000000448947 */ /* 0x000fec0003800000 */
[----:B------:R-:W-:Y:S01]  /*0450*/  FSETP.GEU.FTZ.AND P0, PT, R8, RZ, PT ;  /* 0x000000ff0800720b */ /* 0x000fe20003f1e000 */
[----:B------:R-:W-:-:S12]  /*0460*/  IMAD.MOV.U32 R0, RZ, RZ, R8 ;  /* 0x000000ffff007224 */ /* 0x000fd800078e0008 */
[----:B------:R-:W-:Y:S01]  /*0470*/  @!P0 MOV R2, 0x7fffffff ;  /* 0x7fffffff00028802 */ /* 0x000fe20000000f00 */
[----:B------:R-:W-:Y:S06]  /*0480*/  @!P0 BRA `(.L_x_7) ;  /* 0x0000000000348947 */ /* 0x000fec0003800000 */
[----:B------:R-:W-:-:S13]  /*0490*/  FSETP.GTU.FTZ.AND P0, PT, |R0|, +INF , PT ;  /* 0x7f8000000000780b */ /* 0x000fda0003f1c200 */
[----:B------:R-:W-:Y:S01]  /*04a0*/  @P0 FADD.FTZ R2, R0, 1 ;  /* 0x3f80000000020421 */ /* 0x000fe20000010000 */
[----:B------:R-:W-:Y:S06]  /*04b0*/  @P0 BRA `(.L_x_7) ;  /* 0x0000000000280947 */ /* 0x000fec0003800000 */
[----:B------:R-:W-:-:S13]  /*04c0*/  FSETP.NEU.FTZ.AND P0, PT, |R0|, +INF , PT ;  /* 0x7f8000000000780b */ /* 0x000fda0003f1d200 */
[----:B------:R-:W-:-:S04]  /*04d0*/  @P0 FFMA R3, R0, 1.84467440737095516160e+19, RZ ;  /* 0x5f80000000030823 */ /* 0x000fc800000000ff */
[----:B------:R-:W0:Y:S02]  /*04e0*/  @P0 MUFU.RSQ R2, R3 ;  /* 0x0000000300020308 */ /* 0x000e240000001400 */
[----:B0-----:R-:W-:Y:S01]  /*04f0*/  @P0 FMUL.FTZ R4, R3, R2 ;  /* 0x0000000203040220 */ /* 0x001fe20000410000 */
[----:B------:R-:W-:Y:S01]  /*0500*/  @P0 FMUL.FTZ R8, R2, 0.5 ;  /* 0x3f00000002080820 */ /* 0x000fe20000410000 */
[----:B------:R-:W-:Y:S02]  /*0510*/  @!P0 IMAD.MOV.U32 R2, RZ, RZ, R0 ;  /* 0x000000ffff028224 */ /* 0x000fe400078e0000 */
[----:B------:R-:W-:-:S04]  /*0520*/  @P0 FADD.FTZ R5, -R4, -RZ ;  /* 0x800000ff04050221 */ /* 0x000fc80000010100 */
[----:B------:R-:W-:-:S04]  /*0530*/  @P0 FFMA R5, R4, R5, R3 ;  /* 0x0000000504050223 */ /* 0x000fc80000000003 */
[----:B------:R-:W-:-:S04]  /*0540*/  @P0 FFMA R5, R5, R8, R4 ;  /* 0x0000000805050223 */ /* 0x000fc80000000004 */
[----:B------:R-:W-:-:S07]  /*0550*/  @P0 FMUL.FTZ R2, R5, 2.3283064365386962891e-10 ;  /* 0x2f80000005020820 */ /* 0x000fce0000410000 */
.L_x_7:
[----:B------:R-:W-:Y:S02]  /*0560*/  HFMA2 R3, -RZ, RZ, 0, 0 ;  /* 0x00000000ff037431 */ /* 0x000fe400000001ff */
[----:B------:R-:W-:Y:S02]  /*0570*/  IMAD.MOV.U32 R0, RZ, RZ, R2 ;  /* 0x000000ffff007224 */ /* 0x000fe400078e0002 */
[----:B------:R-:W-:-:S04]  /*0580*/  IMAD.MOV.U32 R2, RZ, RZ, R9 ;  /* 0x000000ffff027224 */ /* 0x000fc800078e0009 */
[----:B------:R-:W-:Y:S05]  /*0590*/  RET.REL.NODEC R2 `(_Z17normalize_momentsPfjff) ;  /* 0xfffffff802987950 */ /* 0x000fea0003c3ffff */
        .weak           $__internal_1_$__cuda_sm3x_div_rn_noftz_f32_slowpath
        .type           $__internal_1_$__cuda_sm3x_div_rn_noftz_f32_slowpath,@function
        .size           $__internal_1_$__cuda_sm3x_div_rn_noftz_f32_slowpath,(.L_x_21 - $__internal_1_$__cuda_sm3x_div_rn_noftz_f32_slowpath)
$__internal_1_$__cuda_sm3x_div_rn_noftz_f32_slowpath:
[----:B------:R-:W-:Y:S01]  /*05a0*/  SHF.R.U32.HI R10, RZ, 0x17, R0 ;  /* 0x00000017ff0a7819 */ /* 0x000fe20000011600 */
[----:B------:R-:W-:Y:S01]  /*05b0*/  BSSY.RECONVERGENT B1, `(.L_x_8) ;  /* 0x0000063000017945 */ /* 0x000fe20003800200 */
[----:B------:R-:W-:Y:S01]  /*05c0*/  SHF.R.U32.HI R9, RZ, 0x17, R2 ;  /* 0x00000017ff097819 */ /* 0x000fe20000011602 */
[----:B------:R-:W-:Y:S01]  /*05d0*/  IMAD.MOV.U32 R11, RZ, RZ, R0 ;  /* 0x000000ffff0b7224 */ /* 0x000fe200078e0000 */
[----:B------:R-:W-:Y:S02]  /*05e0*/  LOP3.LUT R10, R10, 0xff, RZ, 0xc0, !PT ;  /* 0x000000ff0a0a7812 */ /* 0x000fe400078ec0ff */
[----:B------:R-:W-:-:S03]  /*05f0*/  LOP3.LUT R14, R9, 0xff, RZ, 0xc0, !PT ;  /* 0x000000ff090e7812 */ /* 0x000fc600078ec0ff */
[----:B------:R-:W-:Y:S02]  /*0600*/  VIADD R12, R10, 0xffffffff ;  /* 0xffffffff0a0c7836 */ /* 0x000fe40000000000 */
[----:B------:R-:W-:-:S03]  /*0610*/  VIADD R13, R14, 0xffffffff ;  /* 0xffffffff0e0d7836 */ /* 0x000fc60000000000 */
[----:B------:R-:W-:-:S04]  /*0620*/  ISETP.GT.U32.AND P0, PT, R12, 0xfd, PT ;  /* 0x000000fd0c00780c */ /* 0x000fc80003f04070 */
[----:B------:R-:W-:-:S13]  /*0630*/  ISETP.GT.U32.OR P0, PT, R13, 0xfd, P0 ;  /* 0x000000fd0d00780c */ /* 0x000fda0000704470 */
[----:B------:R-:W-:Y:S01]  /*0640*/  @!P0 MOV R9, RZ ;  /* 0x000000ff00098202 */ /* 0x000fe20000000f00 */
[----:B------:R-:W-:Y:S06]  /*0650*/  @!P0 BRA `(.L_x_9) ;  /* 0x00000000005c8947 */ /* 0x000fec0003800000 */
[----:B------:R-:W-:Y:S02]  /*0660*/  FSETP.GTU.FTZ.AND P0, PT, |R2|, +INF , PT ;  /* 0x7f8000000200780b */ /* 0x000fe40003f1c200 */
[----:B------:R-:W-:-:S04]  /*0670*/  FSETP.GTU.FTZ.AND P1, PT, |R0|, +INF , PT ;  /* 0x7f8000000000780b */ /* 0x000fc80003f3c200 */
[----:B------:R-:W-:-:S13]  /*0680*/  PLOP3.LUT P0, PT, P0, P1, PT, 0xf8, 0x8f ;  /* 0x00000000008f781c */ /* 0x000fda0000703f70 */
[----:B------:R-:W-:Y:S05]  /*0690*/  @P0 BRA `(.L_x_10) ;  /* 0x00000004004c0947 */ /* 0x000fea0003800000 */
[----:B------:R-:W-:-:S13]  /*06a0*/  LOP3.LUT P0, RZ, R11, 0x7fffffff, R2, 0xc8, !PT ;  /* 0x7fffffff0bff7812 */ /* 0x000fda000780c802 */
[----:B------:R-:W-:Y:S05]  /*06b0*/  @!P0 BRA `(.L_x_11) ;  /* 0x00000004003c8947 */ /* 0x000fea0003800000 */
[----:B------:R-:W-:Y:S02]  /*06c0*/  FSETP.NEU.FTZ.AND P2, PT, |R2|, +INF , PT ;  /* 0x7f8000000200780b */ /* 0x000fe40003f5d200 */
[----:B------:R-:W-:Y:S02]  /*06d0*/  FSETP.NEU.FTZ.AND P1, PT, |R0|, +INF , PT ;  /* 0x7f8000000000780b */ /* 0x000fe40003f3d200 */
[----:B------:R-:W-:-:S11]  /*06e0*/  FSETP.NEU.FTZ.AND P0, PT, |R2|, +INF , PT ;  /* 0x7f8000000200780b */ /* 0x000fd60003f1d200 */
[----:B------:R-:W-:Y:S05]  /*06f0*/  @!P1 BRA !P2, `(.L_x_11) ;  /* 0x00000004002c9947 */ /* 0x000fea0005000000 */
[----:B------:R-:W-:-:S04]  /*0700*/  LOP3.LUT P2, RZ, R2, 0x7fffffff, RZ, 0xc0, !PT ;  /* 0x7fffffff02ff7812 */ /* 0x000fc8000784c0ff */
[----:B------:R-:W-:-:S13]  /*0710*/  PLOP3.LUT P1, PT, P1, P2, PT, 0x2f, 0xf2 ;  /* 0x0000000000f2781c */ /* 0x000fda0000f24577 */
[----:B------:R-:W-:Y:S05]  /*0720*/  @P1 BRA `(.L_x_12) ;  /* 0x0000000400181947 */ /* 0x000fea0003800000 */
[----:B------:R-:W-:-:S04]  /*0730*/  LOP3.LUT P1, RZ, R11, 0x7fffffff, RZ, 0xc0, !PT ;  /* 0x7fffffff0bff7812 */ /* 0x000fc8000782c0ff */
[----:B------:R-:W-:-:S13]  /*0740*/  PLOP3.LUT P0, PT, P0, P1, PT, 0x2f, 0xf2 ;  /* 0x0000000000f2781c */ /* 0x000fda0000702577 */
[----:B------:R-:W-:Y:S05]  /*0750*/  @P0 BRA `(.L_x_13) ;  /* 0x0000000400000947 */ /* 0x000fea0003800000 */
[----:B------:R-:W-:Y:S02]  /*0760*/  ISETP.GE.AND P0, PT, R13, RZ, PT ;  /* 0x000000ff0d00720c */ /* 0x000fe40003f06270 */
[----:B------:R-:W-:-:S11]  /*0770*/  ISETP.GE.AND P1, PT, R12, RZ, PT ;  /* 0x000000ff0c00720c */ /* 0x000fd60003f26270 */
[----:B------:R-:W-:Y:S02]  /*0780*/  @P0 IMAD.MOV.U32 R9, RZ, RZ, RZ ;  /* 0x000000ffff090224 */ /* 0x000fe400078e00ff */
[----:B------:R-:W-:Y:S01]  /*0790*/  @!P0 FFMA R2, R2, 1.84467440737095516160e+19, RZ ;  /* 0x5f80000002028823 */ /* 0x000fe200000000ff */
[----:B------:R-:W-:Y:S02]  /*07a0*/  @!P0 IMAD.MOV.U32 R9, RZ, RZ, -0x40 ;  /* 0xffffffc0ff098424 */ /* 0x000fe400078e00ff */
[----:B------:R-:W-:-:S03]  /*07b0*/  @!P1 FFMA R11, R0, 1.84467440737095516160e+19, RZ ;  /* 0x5f800000000b9823 */ /* 0x000fc600000000ff */
[----:B------:R-:W-:-:S07]  /*07c0*/  @!P1 IADD3 R9, PT, PT, R9, 0x40, RZ ;  /* 0x0000004009099810 */ /* 0x000fce0007ffe0ff */
.L_x_9:
[----:B------:R-:W-:Y:S01]  /*07d0*/  LEA R12, R10, 0xc0800000, 0x17 ;  /* 0xc08000000a0c7811 */ /* 0x000fe200078eb8ff */
[----:B------:R-:W-:Y:S04]  /*07e0*/  BSSY.RECONVERGENT B2, `(.L_x_14) ;  /* 0x0000036000027945 */ /* 0x000fe80003800200 */
[----:B------:R-:W-:Y:S02]  /*07f0*/  IMAD.IADD R12, R11, 0x1, -R12 ;  /* 0x000000010b0c7824 */ /* 0x000fe400078e0a0c */
[----:B------:R-:W-:Y:S02]  /*0800*/  VIADD R11, R14, 0xffffff81 ;  /* 0xffffff810e0b7836 */ /* 0x000fe40000000000 */
[----:B------:R0:W1:Y:S01]  /*0810*/  MUFU.RCP R13, R12 ;  /* 0x0000000c000d7308 */ /* 0x0000620000001000 */
[----:B------:R-:W-:Y:S01]  /*0820*/  FADD.FTZ R15, -R12, -RZ ;  /* 0x800000ff0c0f7221 */ /* 0x000fe20000010100 */
[C---:B------:R-:W-:Y:S01]  /*0830*/  IMAD R2, R11.reuse, -0x800000, R2 ;  /* 0xff8000000b027824 */ /* 0x040fe200078e0202 */
[----:B0-----:R-:W-:-:S04]  /*0840*/  IADD3 R12, PT, PT, R11, 0x7f, -R10 ;  /* 0x0000007f0b0c7810 */ /* 0x001fc80007ffe80a */
[----:B------:R-:W-:Y:S01]  /*0850*/  IADD3 R9, PT, PT, R12, R9, RZ ;  /* 0x000000090c097210 */ /* 0x000fe20007ffe0ff */
[----:B-1----:R-:W-:-:S04]  /*0860*/  FFMA R14, R13, R15, 1 ;  /* 0x3f8000000d0e7423 */ /* 0x002fc8000000000f */
[----:B------:R-:W-:-:S04]  /*0870*/  FFMA R16, R13, R14, R13 ;  /* 0x0000000e0d107223 */ /* 0x000fc8000000000d */
[----:B------:R-:W-:-:S04]  /*0880*/  FFMA R13, R2, R16, RZ ;  /* 0x00000010020d7223 */ /* 0x000fc800000000ff */
[----:B------:R-:W-:-:S04]  /*0890*/  FFMA R14, R15, R13, R2 ;  /* 0x0000000d0f0e7223 */ /* 0x000fc80000000002 */
[----:B------:R-:W-:-:S04]  /*08a0*/  FFMA R13, R16, R14, R13 ;  /* 0x0000000e100d7223 */ /* 0x000fc8000000000d */
[----:B------:R-:W-:-:S04]  /*08b0*/  FFMA R14, R15, R13, R2 ;  /* 0x0000000d0f0e7223 */ /* 0x000fc80000000002 */
[----:B------:R-:W-:-:S05]  /*08c0*/  FFMA R2, R16, R14, R13 ;  /* 0x0000000e10027223 */ /* 0x000fca000000000d */
[----:B------:R-:W-:-:S04]  /*08d0*/  SHF.R.U32.HI R10, RZ, 0x17, R2 ;  /* 0x00000017ff0a7819 */ /* 0x000fc80000011602 */
[----:B------:R-:W-:-:S05]  /*08e0*/  LOP3.LUT R10, R10, 0xff, RZ, 0xc0, !PT ;  /* 0x000000ff0a0a7812 */ /* 0x000fca00078ec0ff */
[----:B------:R-:W-:-:S04]  /*08f0*/  IMAD.IADD R15, R10, 0x1, R9 ;  /* 0x000000010a0f7824 */ /* 0x000fc800078e0209 */
[----:B------:R-:W-:-:S05]  /*0900*/  VIADD R10, R15, 0xffffffff ;  /* 0xffffffff0f0a7836 */ /* 0x000fca0000000000 */
[----:B------:R-:W-:-:S13]  /*0910*/  ISETP.GE.U32.AND P0, PT, R10, 0xfe, PT ;  /* 0x000000fe0a00780c */ /* 0x000fda0003f06070 */
[----:B------:R-:W-:Y:S05]  /*0920*/  @!P0 BRA `(.L_x_15) ;  /* 0x0000000000808947 */ /* 0x000fea0003800000 */
[----:B------:R-:W-:-:S13]  /*0930*/  ISETP.GT.AND P0, PT, R15, 0xfe, PT ;  /* 0x000000fe0f00780c */ /* 0x000fda0003f04270 */
[----:B------:R-:W-:Y:S05]  /*0940*/  @P0 BRA `(.L_x_16) ;  /* 0x00000000006c0947 */ /* 0x000fea0003800000 */
[----:B------:R-:W-:-:S13]  /*0950*/  ISETP.GE.AND P0, PT, R15, 0x1, PT ;  /* 0x000000010f00780c */ /* 0x000fda0003f06270 */
[----:B------:R-:W-:Y:S05]  /*0960*/  @P0 BRA `(.L_x_17) ;  /* 0x0000000000740947 */ /* 0x000fea0003800000 */
[----:B------:R-:W-:Y:S02]  /*0970*/  ISETP.GE.AND P0, PT, R15, -0x18, PT ;  /* 0xffffffe80f00780c */ /* 0x000fe40003f06270 */
[----:B------:R-:W-:-:S11]  /*0980*/  LOP3.LUT R2, R2, 0x80000000, RZ, 0xc0, !PT ;  /* 0x8000000002027812 */ /* 0x000fd600078ec0ff */
[----:B------:R-:W-:Y:S05]  /*0990*/  @!P0 BRA `(.L_x_17) ;  /* 0x0000000000688947 */ /* 0x000fea0003800000 */
[CCC-:B------:R-:W-:Y:S01]  /*09a0*/  FFMA.RZ R9, R16.reuse, R14.reuse, R13.reuse ;  /* 0x0000000e10097223 */ /* 0x1c0fe2000000c00d */
[C---:B------:R-:W-:Y:S01]  /*09b0*/  IADD3 R12, PT, PT, R15.reuse, 0x20, RZ ;  /* 0x000000200f0c7810 */ /* 0x040fe20007ffe0ff */
[CCC-:B------:R-:W-:Y:S01]  /*09c0*/  FFMA.RM R10, R16.reuse, R14.reuse, R13.reuse ;  /* 0x0000000e100a7223 */ /* 0x1c0fe2000000400d */
[----:B------:R-:W-:Y:S02]  /*09d0*/  ISETP.NE.AND P2, PT, R15, RZ, PT ;  /* 0x000000ff0f00720c */ /* 0x000fe40003f45270 */
[----:B------:R-:W-:Y:S01]  /*09e0*/  LOP3.LUT R11, R9, 0x7fffff, RZ, 0xc0, !PT ;  /* 0x007fffff090b7812 */ /* 0x000fe200078ec0ff */
[----:B------:R-:W-:Y:S01]  /*09f0*/  FFMA.RP R9, R16, R14, R13 ;  /* 0x0000000e10097223 */ /* 0x000fe2000000800d */
[----:B------:R-:W-:Y:S01]  /*0a00*/  IMAD.MOV R13, RZ, RZ, -R15 ;  /* 0x000000ffff0d7224 */ /* 0x000fe200078e0a0f */
[----:B------:R-:W-:Y:S02]  /*0a10*/  ISETP.NE.AND P1, PT, R15, RZ, PT ;  /* 0x000000ff0f00720c */ /* 0x000fe40003f25270 */
[----:B------:R-:W-:-:S02]  /*0a20*/  LOP3.LUT R11, R11, 0x800000, RZ, 0xfc, !PT ;  /* 0x008000000b0b7812 */ /* 0x000fc400078efcff */
[----:B------:R-:W-:Y:S02]  /*0a30*/  FSETP.NEU.FTZ.AND P0, PT, R9, R10, PT ;  /* 0x0000000a0900720b */ /* 0x000fe40003f1d000 */
[----:B------:R-:W-:Y:S02]  /*0a40*/  SHF.L.U32 R12, R11, R12, RZ ;  /* 0x0000000c0b0c7219 */ /* 0x000fe400000006ff */
[----:B------:R-:W-:Y:S02]  /*0a50*/  SEL R10, R13, RZ, P2 ;  /* 0x000000ff0d0a7207 */ /* 0x000fe40001000000 */
[----:B------:R-:W-:Y:S02]  /*0a60*/  ISETP.NE.AND P1, PT, R12, RZ, P1 ;  /* 0x000000ff0c00720c */ /* 0x000fe40000f25270 */
[----:B------:R-:W-:Y:S02]  /*0a70*/  SHF.R.U32.HI R10, RZ, R10, R11 ;  /* 0x0000000aff0a7219 */ /* 0x000fe4000001160b */
[----:B------:R-:W-:-:S02]  /*0a80*/  PLOP3.LUT P0, PT, P0, P1, PT, 0xf8, 0x8f ;  /* 0x00000000008f781c */ /* 0x000fc40000703f70 */
[----:B------:R-:W-:Y:S02]  /*0a90*/  SHF.R.U32.HI R12, RZ, 0x1, R10 ;  /* 0x00000001ff0c7819 */ /* 0x000fe4000001160a */
[----:B------:R-:W-:-:S04]  /*0aa0*/  SEL R9, RZ, 0x1, !P0 ;  /* 0x00000001ff097807 */ /* 0x000fc80004000000 */
[----:B------:R-:W-:-:S04]  /*0ab0*/  LOP3.LUT R9, R9, 0x1, R12, 0xf8, !PT ;  /* 0x0000000109097812 */ /* 0x000fc800078ef80c */
[----:B------:R-:W-:-:S05]  /*0ac0*/  LOP3.LUT R9, R9, R10, RZ, 0xc0, !PT ;  /* 0x0000000a09097212 */ /* 0x000fca00078ec0ff */
[----:B------:R-:W-:-:S05]  /*0ad0*/  IMAD.IADD R9, R12, 0x1, R9 ;  /* 0x000000010c097824 */ /* 0x000fca00078e0209 */
[----:B------:R-:W-:Y:S01]  /*0ae0*/  LOP3.LUT R2, R9, R2, RZ, 0xfc, !PT ;  /* 0x0000000209027212 */ /* 0x000fe200078efcff */
[----:B------:R-:W-:Y:S06]  /*0af0*/  BRA `(.L_x_17) ;  /* 0x0000000000107947 */ /* 0x000fec0003800000 */
.L_x_16:
[----:B------:R-:W-:-:S04]  /*0b00*/  LOP3.LUT R2, R2, 0x80000000, RZ, 0xc0, !PT ;  /* 0x8000000002027812 */ /* 0x000fc800078ec0ff */
[----:B------:R-:W-:Y:S01]  /*0b10*/  LOP3.LUT R2, R2, 0x7f800000, RZ, 0xfc, !PT ;  /* 0x7f80000002027812 */ /* 0x000fe200078efcff */
[----:B------:R-:W-:Y:S06]  /*0b20*/  BRA `(.L_x_17) ;  /* 0x0000000000047947 */ /* 0x000fec0003800000 */
.L_x_15:
[----:B------:R-:W-:-:S07]  /*0b30*/  LEA R2, R9, R2, 0x17 ;  /* 0x0000000209027211 */ /* 0x000fce00078eb8ff */
.L_x_17:
[----:B------:R-:W-:Y:S05]  /*0b40*/  BSYNC.RECONVERGENT B2 ;  /* 0x0000000000027941 */ /* 0x000fea0003800200 */
.L_x_14:
[----:B------:R-:W-:Y:S05]  /*0b50*/  BRA `(.L_x_18) ;  /* 0x0000000000207947 */ /* 0x000fea0003800000 */
.L_x_13:
[----:B------:R-:W-:-:S04]  /*0b60*/  LOP3.LUT R2, R11, 0x80000000, R2, 0x48, !PT ;  /* 0x800000000b027812 */ /* 0x000fc800078e4802 */
[----:B------:R-:W-:Y:S01]  /*0b70*/  LOP3.LUT R2, R2, 0x7f800000, RZ, 0xfc, !PT ;  /* 0x7f80000002027812 */ /* 0x000fe200078efcff */
[----:B------:R-:W-:Y:S06]  /*0b80*/  BRA `(.L_x_18) ;  /* 0x0000000000147947 */ /* 0x000fec0003800000 */
.L_x_12:
[----:B------:R-:W-:Y:S01]  /*0b90*/  LOP3.LUT R2, R11, 0x80000000, R2, 0x48, !PT ;  /* 0x800000000b027812 */ /* 0x000fe200078e4802 */
[----:B------:R-:W-:Y:S06]  /*0ba0*/  BRA `(.L_x_18) ;  /* 0x00000000000c7947 */ /* 0x000fec0003800000 */
.L_x_11:
[----:B------:R-:W0:Y:S01]  /*0bb0*/  MUFU.RSQ R2, -QNAN ;  /* 0xffc0000000027908 */ /* 0x000e220000001400 */
[----:B------:R-:W-:Y:S05]  /*0bc0*/  BRA `(.L_x_18) ;  /* 0x0000000000047947 */ /* 0x000fea0003800000 */
.L_x_10:
[----:B------:R-:W-:-:S07]  /*0bd0*/  FADD.FTZ R2, R2, R0 ;  /* 0x0000000002027221 */ /* 0x000fce0000010000 */
.L_x_18:
[----:B------:R-:W-:Y:S05]  /*0be0*/  BSYNC.RECONVERGENT B1 ;  /* 0x0000000000017941 */ /* 0x000fea0003800200 */
.L_x_8:
[----:B------:R-:W-:-:S04]  /*0bf0*/  IMAD.MOV.U32 R9, RZ, RZ, 0x0 ;  /* 0x00000000ff097424 */ /* 0x000fc800078e00ff */
[----:B0-----:R-:W-:Y:S05]  /*0c00*/  RET.REL.NODEC R8 `(_Z17normalize_momentsPfjff) ;  /* 0xfffffff008fc7950 */ /* 0x001fea0003c3ffff */
.L_x_19:
[----:B------:R-:W-:-:S00]  /*0c10*/  BRA `(.L_x_19) ;  /* 0xfffffffc00fc7947 */ /* 0x000fc0000383ffff */
[----:B------:R-:W-:-:S00]  /*0c20*/  NOP ;  /* 0x0000000000007918 */ /* 0x000fc00000000000 */
        /* <DEDUP_REMOVED lines=13> */
.L_x_21:


//--------------------- .nv.shared.reserved.0     --------------------------
	.section	.nv.shared.reserved.0,"aw",@nobits
	.weak		__nv_reservedSMEM_offset_0_alias
	.size		__nv_reservedSMEM_offset_0_alias, 0, 64
	.other		__nv_reservedSMEM_offset_0_alias,@"STO_CUDA_RESERVED_SHARED STV_DEFAULT"
__nv_reservedSMEM_offset_0_alias:
	.zero		0
	.zero		64


//--------------------- .nv.constant0._Z17normalize_momentsPfjff --------------------------
	.section	.nv.constant0._Z17normalize_momentsPfjff,"a",@progbits
	.sectionflags	@""
	.align	4
.nv.constant0._Z17normalize_momentsPfjff:
	.zero		916


//--------------------- SYMBOLS --------------------------

	.type		.nv.reservedSmem.offset0,@object
	.size		.nv.reservedSmem.offset0,0x4
